	.headerflags	@"EF_CUDA_TEXMODE_UNIFIED EF_CUDA_64BIT_ADDRESS EF_CUDA_ACCELERATORS EF_CUDA_SM90 EF_CUDA_VIRTUAL_SM(EF_CUDA_SM90)"
	.elftype	@"ET_EXEC"


//--------------------- .nv.info                  --------------------------
	.section	.nv.info,"",@"SHT_CUDA_INFO"
	.align	4


	//----- nvinfo : EIATTR_REGCOUNT
	.align		4
        /*0000*/ 	.byte	0x04, 0x2f
        /*0002*/ 	.short	(.L_3 - .L_2)
	.align		4
.L_2:
        /*0004*/ 	.word	index@(triton_poi_fused__native_batch_norm_legit_no_training_convolution_relu_11)
        /*0008*/ 	.word	0x0000001a


	//----- nvinfo : EIATTR_MIN_STACK_SIZE
	.align		4
.L_3:
        /*000c*/ 	.byte	0x04, 0x12
        /*000e*/ 	.short	(.L_5 - .L_4)
	.align		4
.L_4:
        /*0010*/ 	.word	index@(triton_poi_fused__native_batch_norm_legit_no_training_convolution_relu_11)
        /*0014*/ 	.word	0x00000000


	//----- nvinfo : EIATTR_FRAME_SIZE
	.align		4
.L_5:
        /*0018*/ 	.byte	0x04, 0x11
        /*001a*/ 	.short	(.L_7 - .L_6)
	.align		4
.L_6:
        /*001c*/ 	.word	index@(triton_poi_fused__native_batch_norm_legit_no_training_convolution_relu_11)
        /*0020*/ 	.word	0x00000000


	//----- nvinfo : EIATTR_MIN_STACK_SIZE
	.align		4
.L_7:
        /*0024*/ 	.byte	0x04, 0x12
        /*0026*/ 	.short	(.L_9 - .L_8)
	.align		4
.L_8:
        /*0028*/ 	.word	index@(triton_poi_fused__native_batch_norm_legit_no_training_convolution_relu_11)
        /*002c*/ 	.word	0x00000000
.L_9:


//--------------------- .nv.info.triton_poi_fused__native_batch_norm_legit_no_training_convolution_relu_11 --------------------------
	.section	.nv.info.triton_poi_fused__native_batch_norm_legit_no_training_convolution_relu_11,"",@"SHT_CUDA_INFO"
	.sectionflags	@""
	.align	4


	//----- nvinfo : EIATTR_CUDA_API_VERSION
	.align		4
        /*0000*/ 	.byte	0x04, 0x37
        /*0002*/ 	.short	(.L_11 - .L_10)
.L_10:
        /*0004*/ 	.word	0x0000007c


	//----- nvinfo : EIATTR_KPARAM_INFO
	.align		4
.L_11:
        /*0008*/ 	.byte	0x04, 0x17
        /*000a*/ 	.short	(.L_13 - .L_12)
.L_12:
        /*000c*/ 	.word	0x00000000
        /*0010*/ 	.short	0x0007
        /*0012*/ 	.short	0x0038
        /*0014*/ 	.byte	0x00, 0xf0, 0x11, 0x00


	//----- nvinfo : EIATTR_KPARAM_INFO
	.align		4
.L_13:
        /*0018*/ 	.byte	0x04, 0x17
        /*001a*/ 	.short	(.L_15 - .L_14)
.L_14:
        /*001c*/ 	.word	0x00000000
        /*0020*/ 	.short	0x0006
        /*0022*/ 	.short	0x0030
        /*0024*/ 	.byte	0x00, 0xf4, 0x21, 0x00


	//----- nvinfo : EIATTR_KPARAM_INFO
	.align		4
.L_15:
        /*0028*/ 	.byte	0x04, 0x17
        /*002a*/ 	.short	(.L_17 - .L_16)
.L_16:
        /*002c*/ 	.word	0x00000000
        /*0030*/ 	.short	0x0005
        /*0032*/ 	.short	0x0028
        /*0034*/ 	.byte	0x00, 0xf4, 0x21, 0x00


	//----- nvinfo : EIATTR_KPARAM_INFO
	.align		4
.L_17:
        /*0038*/ 	.byte	0x04, 0x17
        /*003a*/ 	.short	(.L_19 - .L_18)
.L_18:
        /*003c*/ 	.word	0x00000000
        /*0040*/ 	.short	0x0004
        /*0042*/ 	.short	0x0020
        /*0044*/ 	.byte	0x00, 0xf4, 0x21, 0x00


	//----- nvinfo : EIATTR_KPARAM_INFO
	.align		4
.L_19:
        /*0048*/ 	.byte	0x04, 0x17
        /*004a*/ 	.short	(.L_21 - .L_20)
.L_20:
        /*004c*/ 	.word	0x00000000
        /*0050*/ 	.short	0x0003
        /*0052*/ 	.short	0x0018
        /*0054*/ 	.byte	0x00, 0xf4, 0x21, 0x00


	//----- nvinfo : EIATTR_KPARAM_INFO
	.align		4
.L_21:
        /*0058*/ 	.byte	0x04, 0x17
        /*005a*/ 	.short	(.L_23 - .L_22)
.L_22:
        /*005c*/ 	.word	0x00000000
        /*0060*/ 	.short	0x0002
        /*0062*/ 	.short	0x0010
        /*0064*/ 	.byte	0x00, 0xf4, 0x21, 0x00


	//----- nvinfo : EIATTR_KPARAM_INFO
	.align		4
.L_23:
        /*0068*/ 	.byte	0x04, 0x17
        /*006a*/ 	.short	(.L_25 - .L_24)
.L_24:
        /*006c*/ 	.word	0x00000000
        /*0070*/ 	.short	0x0001
        /*0072*/ 	.short	0x0008
        /*0074*/ 	.byte	0x00, 0xf4, 0x21, 0x00


	//----- nvinfo : EIATTR_KPARAM_INFO
	.align		4
.L_25:
        /*0078*/ 	.byte	0x04, 0x17
        /*007a*/ 	.short	(.L_27 - .L_26)
.L_26:
        /*007c*/ 	.word	0x00000000
        /*0080*/ 	.short	0x0000
        /*0082*/ 	.short	0x0000
        /*0084*/ 	.byte	0x00, 0xf4, 0x21, 0x00


	//----- nvinfo : EIATTR_SPARSE_MMA_MASK
	.align		4
.L_27:
        /*0088*/ 	.byte	0x03, 0x50
        /*008a*/ 	.short	0x0000


	//----- nvinfo : EIATTR_MAXREG_COUNT
	.align		4
        /*008c*/ 	.byte	0x03, 0x1b
        /*008e*/ 	.short	0x00ff


	//----- nvinfo : EIATTR_EXIT_INSTR_OFFSETS
	.align		4
        /*0090*/ 	.byte	0x04, 0x1c
        /*0092*/ 	.short	(.L_29 - .L_28)


	//   ....[0]....
.L_28:
        /*0094*/ 	.word	0x00000510


	//   ....[1]....
        /*0098*/ 	.word	0x00000530


	//----- nvinfo : EIATTR_REQNTID
	.align		4
.L_29:
        /*009c*/ 	.byte	0x04, 0x10
        /*009e*/ 	.short	(.L_31 - .L_30)
.L_30:
        /*00a0*/ 	.word	0x00000080
        /*00a4*/ 	.word	0x00000001
        /*00a8*/ 	.word	0x00000001


	//----- nvinfo : EIATTR_CBANK_PARAM_SIZE
	.align		4
.L_31:
        /*00ac*/ 	.byte	0x03, 0x19
        /*00ae*/ 	.short	0x003c


	//----- nvinfo : EIATTR_PARAM_CBANK
	.align		4
        /*00b0*/ 	.byte	0x04, 0x0a
        /*00b2*/ 	.short	(.L_33 - .L_32)
	.align		4
.L_32:
        /*00b4*/ 	.word	index@(.nv.constant0.triton_poi_fused__native_batch_norm_legit_no_training_convolution_relu_11)
        /*00b8*/ 	.short	0x0210
        /*00ba*/ 	.short	0x003c


	//----- nvinfo : EIATTR_SW_WAR
	.align		4
.L_33:
        /*00bc*/ 	.byte	0x04, 0x36
        /*00be*/ 	.short	(.L_35 - .L_34)
.L_34:
        /*00c0*/ 	.word	0x00000008
.L_35:


//--------------------- .nv.callgraph             --------------------------
	.section	.nv.callgraph,"",@"SHT_CUDA_CALLGRAPH"
	.align	4
	.sectionentsize	8
	.align		4
        /*0000*/ 	.word	0x00000000
	.align		4
        /*0004*/ 	.word	0xffffffff
	.align		4
        /*0008*/ 	.word	0x00000000
	.align		4
        /*000c*/ 	.word	0xfffffffe
	.align		4
        /*0010*/ 	.word	0x00000000
	.align		4
        /*0014*/ 	.word	0xfffffffd
	.align		4
        /*0018*/ 	.word	0x00000000
	.align		4
        /*001c*/ 	.word	0xfffffffc


//--------------------- .nv.constant4             --------------------------
	.section	.nv.constant4,"a",@progbits
	.align	8
	.align		8
.nv.constant4:
        /*0000*/ 	.dword	_$_str
	.align		8
        /*0008*/ 	.dword	_$_str_$_2


//--------------------- .text.triton_poi_fused__native_batch_norm_legit_no_training_convolution_relu_11 --------------------------
	.section	.text.triton_poi_fused__native_batch_norm_legit_no_training_convolution_relu_11,"ax",@progbits
	.align	128
        .global         triton_poi_fused__native_batch_norm_legit_no_training_convolution_relu_11
        .type           triton_poi_fused__native_batch_norm_legit_no_training_convolution_relu_11,@function
        .size           triton_poi_fused__native_batch_norm_legit_no_training_convolution_relu_11,(.L_x_1 - triton_poi_fused__native_batch_norm_legit_no_training_convolution_relu_11)
        .other          triton_poi_fused__native_batch_norm_legit_no_training_convolution_relu_11,@"STO_CUDA_ENTRY STV_DEFAULT"
triton_poi_fused__native_batch_norm_legit_no_training_convolution_relu_11:
.text.triton_poi_fused__native_batch_norm_legit_no_training_convolution_relu_11:
[----:B------:R-:W0:Y:S01]  /*0000*/  LDC R1, c[0x0][0x28] ;  /* 0x00000a00ff017b82 */ /* 0x000e220000000800 */
[----:B------:R-:W1:Y:S01]  /*0010*/  S2R R0, SR_TID.X ;  /* 0x0000000000007919 */ /* 0x000e620000002100 */
[----:B------:R-:W-:Y:S01]  /*0020*/  CS2R R16, SRZ ;  /* 0x0000000000107805 */ /* 0x000fe2000001ff00 */
[----:B------:R-:W-:-:S05]  /*0030*/  ULDC.64 UR4, c[0x0][0x208] ;  /* 0x0000820000047ab9 */ /* 0x000fca0000000a00 */
[----:B------:R-:W2:Y:S01]  /*0040*/  LDC.64 R14, c[0x0][0x218] ;  /* 0x00008600ff0e7b82 */ /* 0x000ea20000000a00 */
[----:B------:R-:W3:Y:S07]  /*0050*/  S2R R5, SR_CTAID.X ;  /* 0x0000000000057919 */ /* 0x000eee0000002500 */
[----:B------:R-:W4:Y:S08]  /*0060*/  LDC.64 R22, c[0x0][0x210] ;  /* 0x00008400ff167b82 */ /* 0x000f300000000a00 */
[----:B------:R-:W5:Y:S08]  /*0070*/  LDC.64 R20, c[0x0][0x220] ;  /* 0x00008800ff147b82 */ /* 0x000f700000000a00 */
[----:B------:R-:W2:Y:S01]  /*0080*/  LDC.64 R8, c[0x0][0x230] ;  /* 0x00008c00ff087b82 */ /* 0x000ea20000000a00 */
[----:B-1----:R-:W-:-:S07]  /*0090*/  IMAD.SHL.U32 R0, R0, 0x2, RZ ;  /* 0x0000000200007824 */ /* 0x002fce00078e00ff */
[----:B------:R-:W1:Y:S01]  /*00a0*/  LDC.64 R6, c[0x0][0x238] ;  /* 0x00008e00ff067b82 */ /* 0x000e620000000a00 */
[----:B---3--:R-:W-:Y:S02]  /*00b0*/  SHF.R.S32.HI R3, RZ, 0x17, R5 ;  /* 0x00000017ff037819 */ /* 0x008fe40000011405 */
[----:B------:R-:W-:Y:S02]  /*00c0*/  LOP3.LUT R0, R0, 0xfe, RZ, 0xc0, !PT ;  /* 0x000000fe00007812 */ /* 0x000fe400078ec0ff */
[----:B------:R-:W-:-:S03]  /*00d0*/  SGXT R3, R3, 0x1 ;  /* 0x000000010303781a */ /* 0x000fc60000000200 */
[----:B------:R-:W-:Y:S02]  /*00e0*/  IMAD R0, R5, 0x100, R0 ;  /* 0x0000010005007824 */ /* 0x000fe400078e0200 */
[----:B------:R-:W3:Y:S03]  /*00f0*/  LDC.64 R4, c[0x0][0x228] ;  /* 0x00008a00ff047b82 */ /* 0x000ee60000000a00 */
[----:B------:R-:W-:Y:S02]  /*0100*/  LEA.HI R3, R3, R0, RZ, 0x2 ;  /* 0x0000000003037211 */ /* 0x000fe400078f10ff */
[----:B------:R-:W-:Y:S02]  /*0110*/  ISETP.GE.AND P0, PT, R0, 0x100, PT ;  /* 0x000001000000780c */ /* 0x000fe40003f06270 */
[--C-:B------:R-:W-:Y:S02]  /*0120*/  SHF.R.S32.HI R19, RZ, 0x2, R3.reuse ;  /* 0x00000002ff137819 */ /* 0x100fe40000011403 */
[----:B------:R-:W-:-:S04]  /*0130*/  SHF.R.S32.HI R2, RZ, 0x1f, R3 ;  /* 0x0000001fff027819 */ /* 0x000fc80000011403 */
[----:B------:R-:W-:-:S04]  /*0140*/  LEA.HI R2, R2, R19, RZ, 0x4 ;  /* 0x0000001302027211 */ /* 0x000fc800078f20ff */
[----:B------:R-:W-:-:S04]  /*0150*/  LOP3.LUT R2, R2, 0xfffffff0, RZ, 0xc0, !PT ;  /* 0xfffffff002027812 */ /* 0x000fc800078ec0ff */
[----:B------:R-:W-:-:S05]  /*0160*/  IADD3 R19, R19, -R2, RZ ;  /* 0x8000000213137210 */ /* 0x000fca0007ffe0ff */
[----:B---3--:R-:W-:-:S05]  /*0170*/  IMAD.WIDE R4, R19, 0x4, R4 ;  /* 0x0000000413047825 */ /* 0x008fca00078e0204 */
[----:B------:R-:W3:Y:S04]  /*0180*/  @!P0 LDG.E.EL R16, desc[UR4][R4.64] ;  /* 0x0000000404108981 */ /* 0x000ee8000c2e1900 */
[----:B------:R4:W3:Y:S01]  /*0190*/  @!P0 LDG.E.EL R17, desc[UR4][R4.64] ;  /* 0x0000000404118981 */ /* 0x0008e2000c2e1900 */
[----:B------:R-:W-:Y:S02]  /*01a0*/  CS2R R12, SRZ ;  /* 0x00000000000c7805 */ /* 0x000fe4000001ff00 */
[----:B------:R-:W-:Y:S02]  /*01b0*/  CS2R R10, SRZ ;  /* 0x00000000000a7805 */ /* 0x000fe4000001ff00 */
[----:B------:R-:W-:Y:S01]  /*01c0*/  CS2R R2, SRZ ;  /* 0x0000000000027805 */ /* 0x000fe2000001ff00 */
[----:B--2---:R-:W-:-:S05]  /*01d0*/  IMAD.WIDE R14, R19, 0x4, R14 ;  /* 0x00000004130e7825 */ /* 0x004fca00078e020e */
[----:B------:R-:W2:Y:S01]  /*01e0*/  @!P0 LDG.E.EL R13, desc[UR4][R14.64] ;  /* 0x000000040e0d8981 */ /* 0x000ea2000c2e1900 */
[----:B----4-:R-:W-:-:S03]  /*01f0*/  IMAD.WIDE R4, R0, 0x4, R22 ;  /* 0x0000000400047825 */ /* 0x010fc600078e0216 */
[----:B------:R-:W4:Y:S01]  /*0200*/  @!P0 LDG.E.EL R10, desc[UR4][R14.64] ;  /* 0x000000040e0a8981 */ /* 0x000f22000c2e1900 */
[----:B-----5:R-:W-:-:S03]  /*0210*/  IMAD.WIDE R22, R19, 0x4, R20 ;  /* 0x0000000413167825 */ /* 0x020fc600078e0214 */
[----:B------:R-:W2:Y:S01]  /*0220*/  @!P0 LDG.E.64 R2, desc[UR4][R4.64] ;  /* 0x0000000404028981 */ /* 0x000ea2000c1e1b00 */
[C---:B0-----:R-:W-:Y:S01]  /*0230*/  IMAD.WIDE R8, R19.reuse, 0x4, R8 ;  /* 0x0000000413087825 */ /* 0x041fe200078e0208 */
[----:B------:R-:W-:Y:S02]  /*0240*/  CS2R R20, SRZ ;  /* 0x0000000000147805 */ /* 0x000fe4000001ff00 */
[----:B------:R-:W5:Y:S01]  /*0250*/  @!P0 LDG.E.EL R11, desc[UR4][R22.64] ;  /* 0x00000004160b8981 */ /* 0x000f62000c2e1900 */
[----:B-1----:R-:W-:Y:S01]  /*0260*/  IMAD.WIDE R6, R19, 0x4, R6 ;  /* 0x0000000413067825 */ /* 0x002fe200078e0206 */
[----:B------:R-:W-:Y:S02]  /*0270*/  CS2R R18, SRZ ;  /* 0x0000000000127805 */ /* 0x000fe4000001ff00 */
[----:B------:R-:W2:Y:S04]  /*0280*/  @!P0 LDG.E.EL R12, desc[UR4][R22.64] ;  /* 0x00000004160c8981 */ /* 0x000ea8000c2e1900 */
[----:B------:R-:W2:Y:S04]  /*0290*/  @!P0 LDG.E.EL R20, desc[UR4][R8.64] ;  /* 0x0000000408148981 */ /* 0x000ea8000c2e1900 */
[----:B------:R0:W2:Y:S04]  /*02a0*/  @!P0 LDG.E.EL R21, desc[UR4][R8.64] ;  /* 0x0000000408158981 */ /* 0x0000a8000c2e1900 */
[----:B------:R-:W2:Y:S04]  /*02b0*/  @!P0 LDG.E.EL R19, desc[UR4][R6.64] ;  /* 0x0000000406138981 */ /* 0x000ea8000c2e1900 */
[----:B------:R1:W2:Y:S01]  /*02c0*/  @!P0 LDG.E.EL R18, desc[UR4][R6.64] ;  /* 0x0000000406128981 */ /* 0x0002a2000c2e1900 */
[----:B0-----:R-:W-:Y:S01]  /*02d0*/  HFMA2.MMA R8, -RZ, RZ, 1.625, 0 ;  /* 0x3e800000ff087435 */ /* 0x001fe200000001ff */
[----:B-1----:R-:W0:Y:S02]  /*02e0*/  LDC.64 R6, c[0x0][0x240] ;  /* 0x00009000ff067b82 */ /* 0x002e240000000a00 */
[----:B0-----:R-:W-:-:S04]  /*02f0*/  IMAD.WIDE R6, R0, 0x4, R6 ;  /* 0x0000000400067825 */ /* 0x001fc800078e0206 */
[----:B---3--:R-:W-:Y:S01]  /*0300*/  FADD R16, R16, 9.9999997473787516356e-06 ;  /* 0x3727c5ac10107421 */ /* 0x008fe20000000000 */
[----:B------:R-:W-:-:S03]  /*0310*/  FADD R17, R17, 9.9999997473787516356e-06 ;  /* 0x3727c5ac11117421 */ /* 0x000fc60000000000 */
[----:B------:R-:W0:Y:S08]  /*0320*/  MUFU.SQRT R14, R16 ;  /* 0x00000010000e7308 */ /* 0x000e300000002000 */
[----:B------:R-:W1:Y:S01]  /*0330*/  MUFU.SQRT R15, R17 ;  /* 0x00000011000f7308 */ /* 0x000e620000002000 */
[C---:B0-----:R-:W-:Y:S02]  /*0340*/  FSETP.GT.AND P1, PT, R14.reuse, 8.50705917302346158658e+37, PT ;  /* 0x7e8000000e00780b */ /* 0x041fe40003f24000 */
[----:B------:R-:W-:-:S02]  /*0350*/  FSETP.GEU.AND P3, PT, R14, 1.175494350822287508e-38, PT ;  /* 0x008000000e00780b */ /* 0x000fc40003f6e000 */
[C---:B-1----:R-:W-:Y:S02]  /*0360*/  FSETP.GT.AND P2, PT, R15.reuse, 8.50705917302346158658e+37, PT ;  /* 0x7e8000000f00780b */ /* 0x042fe40003f44000 */
[----:B------:R-:W-:-:S07]  /*0370*/  FSETP.GEU.AND P4, PT, R15, 1.175494350822287508e-38, PT ;  /* 0x008000000f00780b */ /* 0x000fce0003f8e000 */
[----:B------:R-:W-:-:S04]  /*0380*/  @P1 FMUL R14, R14, 0.25 ;  /* 0x3e8000000e0e1820 */ /* 0x000fc80000400000 */
[----:B------:R-:W-:Y:S01]  /*0390*/  @!P3 FMUL R14, R14, 16777216 ;  /* 0x4b8000000e0eb820 */ /* 0x000fe20000400000 */
[----:B------:R-:W-:-:S04]  /*03a0*/  @P2 FMUL R15, R15, 0.25 ;  /* 0x3e8000000f0f2820 */ /* 0x000fc80000400000 */
[----:B------:R-:W-:Y:S01]  /*03b0*/  @!P4 FMUL R15, R15, 16777216 ;  /* 0x4b8000000f0fc820 */ /* 0x000fe20000400000 */
[----:B------:R-:W0:Y:S01]  /*03c0*/  MUFU.RCP R14, R14 ;  /* 0x0000000e000e7308 */ /* 0x000e220000001000 */
[----:B------:R-:W-:-:S07]  /*03d0*/  FSEL R9, R8, 1, P1 ;  /* 0x3f80000008097808 */ /* 0x000fce0000800000 */
[----:B------:R-:W1:Y:S01]  /*03e0*/  MUFU.RCP R15, R15 ;  /* 0x0000000f000f7308 */ /* 0x000e620000001000 */
[----:B------:R-:W-:Y:S01]  /*03f0*/  FSEL R8, R8, 1, P2 ;  /* 0x3f80000008087808 */ /* 0x000fe20001000000 */
[----:B------:R-:W-:Y:S01]  /*0400*/  @!P3 FMUL R9, R9, 16777216 ;  /* 0x4b8000000909b820 */ /* 0x000fe20000400000 */
[----:B--2---:R-:W-:Y:S01]  /*0410*/  FADD R2, R13, R2 ;  /* 0x000000020d027221 */ /* 0x004fe20000000000 */
[----:B----4-:R-:W-:Y:S02]  /*0420*/  FADD R3, R10, R3 ;  /* 0x000000030a037221 */ /* 0x010fe40000000000 */
[----:B------:R-:W-:Y:S01]  /*0430*/  @!P4 FMUL R8, R8, 16777216 ;  /* 0x4b8000000808c820 */ /* 0x000fe20000400000 */
[----:B0-----:R-:W-:Y:S01]  /*0440*/  FMUL R14, R14, R9 ;  /* 0x000000090e0e7220 */ /* 0x001fe20000400000 */
[----:B-----5:R-:W-:Y:S01]  /*0450*/  FADD R11, R2, -R11 ;  /* 0x8000000b020b7221 */ /* 0x020fe20000000000 */
[----:B------:R-:W-:Y:S01]  /*0460*/  FADD R12, R3, -R12 ;  /* 0x8000000c030c7221 */ /* 0x000fe20000000000 */
[----:B-1----:R-:W-:-:S02]  /*0470*/  FMUL R9, R15, R8 ;  /* 0x000000080f097220 */ /* 0x002fc40000400000 */
[----:B------:R-:W-:Y:S02]  /*0480*/  FMUL R14, R11, R14 ;  /* 0x0000000e0b0e7220 */ /* 0x000fe40000400000 */
[----:B------:R-:W-:Y:S02]  /*0490*/  FMUL R9, R12, R9 ;  /* 0x000000090c097220 */ /* 0x000fe40000400000 */
[----:B------:R-:W-:Y:S02]  /*04a0*/  FFMA R14, R14, R20, R19 ;  /* 0x000000140e0e7223 */ /* 0x000fe40000000013 */
[----:B------:R-:W-:Y:S01]  /*04b0*/  FFMA R9, R9, R21, R18 ;  /* 0x0000001509097223 */ /* 0x000fe20000000012 */
[----:B------:R0:W-:Y:S02]  /*04c0*/  @!P0 STG.E.64 desc[UR4][R4.64], R2 ;  /* 0x0000000204008986 */ /* 0x0001e4000c101b04 */
[----:B------:R-:W-:Y:S02]  /*04d0*/  FSETP.GEU.AND P1, PT, R14, RZ, PT ;  /* 0x000000ff0e00720b */ /* 0x000fe40003f2e000 */
[----:B------:R-:W-:-:S02]  /*04e0*/  FSETP.GEU.AND P2, PT, R9, RZ, PT ;  /* 0x000000ff0900720b */ /* 0x000fc40003f4e000 */
[----:B------:R-:W-:Y:S02]  /*04f0*/  FSEL R8, R14, RZ, P1 ;  /* 0x000000ff0e087208 */ /* 0x000fe40000800000 */
[----:B------:R-:W-:Y:S01]  /*0500*/  FSEL R9, R9, RZ, P2 ;  /* 0x000000ff09097208 */ /* 0x000fe20001000000 */
[----:B0-----:R-:W-:Y:S08]  /*0510*/  @P0 EXIT ;  /* 0x000000000000094d */ /* 0x001ff00003800000 */
[----:B------:R-:W-:Y:S01]  /*0520*/  STG.E.64 desc[UR4][R6.64], R8 ;  /* 0x0000000806007986 */ /* 0x000fe2000c101b04 */
[----:B------:R-:W-:Y:S05]  /*0530*/  EXIT ;  /* 0x000000000000794d */ /* 0x000fea0003800000 */
.L_x_0:
[----:B------:R-:W-:-:S00]  /*0540*/  BRA `(.L_x_0) ;  /* 0xfffffffc00fc7947 */ /* 0x000fc0000383ffff */
[----:B------:R-:W-:-:S00]  /*0550*/  NOP ;  /* 0x0000000000007918 */ /* 0x000fc00000000000 */
        /* <DEDUP_REMOVED lines=10> */
.L_x_1:


//--------------------- .nv.global.init           --------------------------
	.section	.nv.global.init,"aw",@progbits
.nv.global.init:
	.type		_$_str,@object
	.size		_$_str,(_$_str_$_2 - _$_str)
_$_str:
        /*0000*/ 	.byte	0x5f, 0x5f, 0x43, 0x55, 0x44, 0x41, 0x5f, 0x46, 0x54, 0x5a, 0x00
	.type		_$_str_$_2,@object
	.size		_$_str_$_2,(.L_1 - _$_str_$_2)
_$_str_$_2:
        /*000b*/ 	.byte	0x5f, 0x5f, 0x43, 0x55, 0x44, 0x41, 0x5f, 0x50, 0x52, 0x45, 0x43, 0x5f, 0x53, 0x51, 0x52, 0x54
        /*001b*/ 	.byte	0x00
.L_1:


//--------------------- .nv.constant0.triton_poi_fused__native_batch_norm_legit_no_training_convolution_relu_11 --------------------------
	.section	.nv.constant0.triton_poi_fused__native_batch_norm_legit_no_training_convolution_relu_11,"a",@progbits
	.sectionflags	@""
	.align	4
.nv.constant0.triton_poi_fused__native_batch_norm_legit_no_training_convolution_relu_11:
	.zero		588
